//
// Generated by NVIDIA NVVM Compiler
//
// Compiler Build ID: CL-36424714
// Cuda compilation tools, release 13.0, V13.0.88
// Based on NVVM 20.0.0
//

.version 9.0
.target sm_100
.address_size 64

	// .globl	default_function_kernel_1

.visible .entry default_function_kernel_1(
	.param .u64 .ptr .align 1 default_function_kernel_1_param_0,
	.param .u64 .ptr .align 1 default_function_kernel_1_param_1
)
.maxntid 24
{
	.reg .b32 	%r<4>;
	.reg .b32 	%f<3>;
	.reg .b64 	%rd<8>;

	ld.param.u64 	%rd1, [default_function_kernel_1_param_0];
	ld.param.u64 	%rd2, [default_function_kernel_1_param_1];
	cvta.to.global.u64 	%rd3, %rd1;
	cvta.to.global.u64 	%rd4, %rd2;
	mov.u32 	%r1, %ctaid.x;
	mov.u32 	%r2, %tid.x;
	mad.lo.s32 	%r3, %r1, 24, %r2;
	mul.wide.u32 	%rd5, %r3, 4;
	add.s64 	%rd6, %rd4, %rd5;
	ld.global.nc.f32 	%f1, [%rd6];
	mul.f32 	%f2, %f1, 0f3BEA0EA1;
	add.s64 	%rd7, %rd3, %rd5;
	st.global.f32 	[%rd7], %f2;
	ret;

}
	// .globl	default_function_kernel
.visible .entry default_function_kernel(
	.param .u64 .ptr .align 1 default_function_kernel_param_0,
	.param .u64 .ptr .align 1 default_function_kernel_param_1
)
.maxntid 12
{
	.reg .pred 	%p<2>;
	.reg .b32 	%r<8>;
	.reg .b32 	%f<44>;
	.reg .b64 	%rd<15>;

	ld.param.u64 	%rd5, [default_function_kernel_param_0];
	ld.param.u64 	%rd6, [default_function_kernel_param_1];
	cvta.to.global.u64 	%rd7, %rd6;
	cvta.to.global.u64 	%rd8, %rd5;
	mov.u32 	%r4, %ctaid.x;
	mov.u32 	%r5, %tid.x;
	mad.lo.s32 	%r6, %r4, 12, %r5;
	mul.wide.u32 	%rd9, %r6, 4;
	add.s64 	%rd1, %rd8, %rd9;
	mul.wide.u32 	%rd10, %r4, 6720;
	mul.wide.u32 	%rd11, %r5, 560;
	add.s64 	%rd12, %rd10, %rd11;
	add.s64 	%rd13, %rd12, %rd7;
	add.s64 	%rd14, %rd13, 40;
	mov.b32 	%r7, 0;
	mov.f32 	%f43, 0f00000000;
$L__BB1_1:
	ld.global.nc.f32 	%f4, [%rd14+-40];
	add.f32 	%f5, %f43, %f4;
	ld.global.nc.f32 	%f6, [%rd14+-36];
	add.f32 	%f7, %f5, %f6;
	ld.global.nc.f32 	%f8, [%rd14+-32];
	add.f32 	%f9, %f7, %f8;
	ld.global.nc.f32 	%f10, [%rd14+-28];
	add.f32 	%f11, %f9, %f10;
	ld.global.nc.f32 	%f12, [%rd14+-24];
	add.f32 	%f13, %f11, %f12;
	ld.global.nc.f32 	%f14, [%rd14+-20];
	add.f32 	%f15, %f13, %f14;
	ld.global.nc.f32 	%f16, [%rd14+-16];
	add.f32 	%f17, %f15, %f16;
	ld.global.nc.f32 	%f18, [%rd14+-12];
	add.f32 	%f19, %f17, %f18;
	ld.global.nc.f32 	%f20, [%rd14+-8];
	add.f32 	%f21, %f19, %f20;
	ld.global.nc.f32 	%f22, [%rd14+-4];
	add.f32 	%f23, %f21, %f22;
	ld.global.nc.f32 	%f24, [%rd14];
	add.f32 	%f25, %f23, %f24;
	ld.global.nc.f32 	%f26, [%rd14+4];
	add.f32 	%f27, %f25, %f26;
	ld.global.nc.f32 	%f28, [%rd14+8];
	add.f32 	%f29, %f27, %f28;
	ld.global.nc.f32 	%f30, [%rd14+12];
	add.f32 	%f31, %f29, %f30;
	ld.global.nc.f32 	%f32, [%rd14+16];
	add.f32 	%f33, %f31, %f32;
	ld.global.nc.f32 	%f34, [%rd14+20];
	add.f32 	%f35, %f33, %f34;
	ld.global.nc.f32 	%f36, [%rd14+24];
	add.f32 	%f37, %f35, %f36;
	ld.global.nc.f32 	%f38, [%rd14+28];
	add.f32 	%f39, %f37, %f38;
	ld.global.nc.f32 	%f40, [%rd14+32];
	add.f32 	%f41, %f39, %f40;
	ld.global.nc.f32 	%f42, [%rd14+36];
	add.f32 	%f43, %f41, %f42;
	add.s32 	%r7, %r7, 2;
	add.s64 	%rd14, %rd14, 80;
	setp.ne.s32 	%p1, %r7, 14;
	@%p1 bra 	$L__BB1_1;
	st.global.f32 	[%rd1], %f43;
	ret;

}


// ===== COMPILED SASS (sm_100) =====

	.target	sm_100

	.elftype	@"ET_EXEC"


//--------------------- .note.nv.tkinfo           --------------------------
	.section	.note.nv.tkinfo,"",@"SHT_NOTE"
	.sectionflags	@"SHF_NOTE_NV_TKINFO"
	.tkinfo
        /*0018*/ 	.word	0x00000002
        /*0030*/ 	.string	""
        /*0030*/ 	.string	"ptxas"
        /*0030*/ 	.string	"Cuda compilation tools, release 13.0, V13.0.88"
        /*0030*/ 	.string	"Build cuda_13.0.r13.0/compiler.36424714_0"
        /*0030*/ 	.string	"-arch sm_100 -m 64 "



//--------------------- .note.nv.cuinfo           --------------------------
	.section	.note.nv.cuinfo,"",@"SHT_NOTE"
	.sectionflags	@"SHF_NOTE_NV_CUINFO"
        /*0018*/ 	.short	0x0002
        /*001a*/ 	.short	0x0064
        /*001c*/ 	.short	0x0082
	.zero		2


//--------------------- .nv.info                  --------------------------
	.section	.nv.info,"",@"SHT_CUDA_INFO"
	.align	4


	//----- nvinfo : EIATTR_REGCOUNT
	.align		4
        /*0000*/ 	.byte	0x04, 0x2f
        /*0002*/ 	.short	(.L_1 - .L_0)
	.align		4
.L_0:
        /*0004*/ 	.word	index@(default_function_kernel_1)
        /*0008*/ 	.word	0x0000000a


	//----- nvinfo : EIATTR_FRAME_SIZE
	.align		4
.L_1:
        /*000c*/ 	.byte	0x04, 0x11
        /*000e*/ 	.short	(.L_3 - .L_2)
	.align		4
.L_2:
        /*0010*/ 	.word	index@(default_function_kernel_1)
        /*0014*/ 	.word	0x00000000


	//----- nvinfo : EIATTR_REGCOUNT
	.align		4
.L_3:
        /*0018*/ 	.byte	0x04, 0x2f
        /*001a*/ 	.short	(.L_5 - .L_4)
	.align		4
.L_4:
        /*001c*/ 	.word	index@(default_function_kernel)
        /*0020*/ 	.word	0x0000003e


	//----- nvinfo : EIATTR_FRAME_SIZE
	.align		4
.L_5:
        /*0024*/ 	.byte	0x04, 0x11
        /*0026*/ 	.short	(.L_7 - .L_6)
	.align		4
.L_6:
        /*0028*/ 	.word	index@(default_function_kernel)
        /*002c*/ 	.word	0x00000000


	//----- nvinfo : EIATTR_MIN_STACK_SIZE
	.align		4
.L_7:
        /*0030*/ 	.byte	0x04, 0x12
        /*0032*/ 	.short	(.L_9 - .L_8)
	.align		4
.L_8:
        /*0034*/ 	.word	index@(default_function_kernel)
        /*0038*/ 	.word	0x00000000


	//----- nvinfo : EIATTR_MIN_STACK_SIZE
	.align		4
.L_9:
        /*003c*/ 	.byte	0x04, 0x12
        /*003e*/ 	.short	(.L_11 - .L_10)
	.align		4
.L_10:
        /*0040*/ 	.word	index@(default_function_kernel_1)
        /*0044*/ 	.word	0x00000000
.L_11:


//--------------------- .nv.compat                --------------------------
	.section	.nv.compat,"",@"SHT_CUDA_COMPAT_INFO"
	.align	4
        /*0000*/ 	.byte	0x02, 0x09, 0x00, 0x00, 0x02, 0x02, 0x01, 0x00, 0x02, 0x05, 0x05, 0x00, 0x03, 0x07, 0x01, 0x01
        /*0010*/ 	.byte	0x02, 0x03, 0x00, 0x00, 0x02, 0x06, 0x01, 0x00, 0x04, 0x0b, 0x08, 0x00, 0x09, 0x00, 0x00, 0x00
        /*0020*/ 	.byte	0x00, 0x00, 0x00, 0x00


//--------------------- .nv.info.default_function_kernel --------------------------
	.section	.nv.info.default_function_kernel,"",@"SHT_CUDA_INFO"
	.sectionflags	@""
	.align	4


	//----- nvinfo : EIATTR_CUDA_API_VERSION
	.align		4
        /*0000*/ 	.byte	0x04, 0x37
        /*0002*/ 	.short	(.L_13 - .L_12)
.L_12:
        /*0004*/ 	.word	0x00000082


	//----- nvinfo : EIATTR_KPARAM_INFO
	.align		4
.L_13:
        /*0008*/ 	.byte	0x04, 0x17
        /*000a*/ 	.short	(.L_15 - .L_14)
.L_14:
        /*000c*/ 	.word	0x00000000
        /*0010*/ 	.short	0x0001
        /*0012*/ 	.short	0x0008
        /*0014*/ 	.byte	0x00, 0xf5, 0x21, 0x00


	//----- nvinfo : EIATTR_KPARAM_INFO
	.align		4
.L_15:
        /*0018*/ 	.byte	0x04, 0x17
        /*001a*/ 	.short	(.L_17 - .L_16)
.L_16:
        /*001c*/ 	.word	0x00000000
        /*0020*/ 	.short	0x0000
        /*0022*/ 	.short	0x0000
        /*0024*/ 	.byte	0x00, 0xf5, 0x21, 0x00


	//----- nvinfo : EIATTR_SPARSE_MMA_MASK
	.align		4
.L_17:
        /*0028*/ 	.byte	0x03, 0x50
        /*002a*/ 	.short	0x0000


	//----- nvinfo : EIATTR_MAXREG_COUNT
	.align		4
        /*002c*/ 	.byte	0x03, 0x1b
        /*002e*/ 	.short	0x00ff


	//----- nvinfo : EIATTR_MERCURY_ISA_VERSION
	.align		4
        /*0030*/ 	.byte	0x03, 0x5f
        /*0032*/ 	.short	0x0101


	//----- nvinfo : EIATTR_VRC_CTA_INIT_COUNT
	.align		4
        /*0034*/ 	.byte	0x02, 0x4a
	.zero		1
	.zero		1


	//----- nvinfo : EIATTR_EXIT_INSTR_OFFSETS
	.align		4
        /*0038*/ 	.byte	0x04, 0x1c
        /*003a*/ 	.short	(.L_19 - .L_18)


	//   ....[0]....
.L_18:
        /*003c*/ 	.word	0x00001250


	//----- nvinfo : EIATTR_MAX_THREADS
	.align		4
.L_19:
        /*0040*/ 	.byte	0x04, 0x05
        /*0042*/ 	.short	(.L_21 - .L_20)
.L_20:
        /*0044*/ 	.word	0x0000000c
        /*0048*/ 	.word	0x00000001
        /*004c*/ 	.word	0x00000001


	//----- nvinfo : EIATTR_CBANK_PARAM_SIZE
	.align		4
.L_21:
        /*0050*/ 	.byte	0x03, 0x19
        /*0052*/ 	.short	0x0010


	//----- nvinfo : EIATTR_PARAM_CBANK
	.align		4
        /*0054*/ 	.byte	0x04, 0x0a
        /*0056*/ 	.short	(.L_23 - .L_22)
	.align		4
.L_22:
        /*0058*/ 	.word	index@(.nv.constant0.default_function_kernel)
        /*005c*/ 	.short	0x0380
        /*005e*/ 	.short	0x0010


	//----- nvinfo : EIATTR_SW_WAR
	.align		4
.L_23:
        /*0060*/ 	.byte	0x04, 0x36
        /*0062*/ 	.short	(.L_25 - .L_24)
.L_24:
        /*0064*/ 	.word	0x00000008
.L_25:


//--------------------- .nv.info.default_function_kernel_1 --------------------------
	.section	.nv.info.default_function_kernel_1,"",@"SHT_CUDA_INFO"
	.sectionflags	@""
	.align	4


	//----- nvinfo : EIATTR_CUDA_API_VERSION
	.align		4
        /*0000*/ 	.byte	0x04, 0x37
        /*0002*/ 	.short	(.L_27 - .L_26)
.L_26:
        /*0004*/ 	.word	0x00000082


	//----- nvinfo : EIATTR_KPARAM_INFO
	.align		4
.L_27:
        /*0008*/ 	.byte	0x04, 0x17
        /*000a*/ 	.short	(.L_29 - .L_28)
.L_28:
        /*000c*/ 	.word	0x00000000
        /*0010*/ 	.short	0x0001
        /*0012*/ 	.short	0x0008
        /*0014*/ 	.byte	0x00, 0xf5, 0x21, 0x00


	//----- nvinfo : EIATTR_KPARAM_INFO
	.align		4
.L_29:
        /*0018*/ 	.byte	0x04, 0x17
        /*001a*/ 	.short	(.L_31 - .L_30)
.L_30:
        /*001c*/ 	.word	0x00000000
        /*0020*/ 	.short	0x0000
        /*0022*/ 	.short	0x0000
        /*0024*/ 	.byte	0x00, 0xf5, 0x21, 0x00


	//----- nvinfo : EIATTR_SPARSE_MMA_MASK
	.align		4
.L_31:
        /*0028*/ 	.byte	0x03, 0x50
        /*002a*/ 	.short	0x0000


	//----- nvinfo : EIATTR_MAXREG_COUNT
	.align		4
        /*002c*/ 	.byte	0x03, 0x1b
        /*002e*/ 	.short	0x00ff


	//----- nvinfo : EIATTR_MERCURY_ISA_VERSION
	.align		4
        /*0030*/ 	.byte	0x03, 0x5f
        /*0032*/ 	.short	0x0101


	//----- nvinfo : EIATTR_VRC_CTA_INIT_COUNT
	.align		4
        /*0034*/ 	.byte	0x02, 0x4a
	.zero		1
	.zero		1


	//----- nvinfo : EIATTR_EXIT_INSTR_OFFSETS
	.align		4
        /*0038*/ 	.byte	0x04, 0x1c
        /*003a*/ 	.short	(.L_33 - .L_32)


	//   ....[0]....
.L_32:
        /*003c*/ 	.word	0x000000c0


	//----- nvinfo : EIATTR_MAX_THREADS
	.align		4
.L_33:
        /*0040*/ 	.byte	0x04, 0x05
        /*0042*/ 	.short	(.L_35 - .L_34)
.L_34:
        /*0044*/ 	.word	0x00000018
        /*0048*/ 	.word	0x00000001
        /*004c*/ 	.word	0x00000001


	//----- nvinfo : EIATTR_CBANK_PARAM_SIZE
	.align		4
.L_35:
        /*0050*/ 	.byte	0x03, 0x19
        /*0052*/ 	.short	0x0010


	//----- nvinfo : EIATTR_PARAM_CBANK
	.align		4
        /*0054*/ 	.byte	0x04, 0x0a
        /*0056*/ 	.short	(.L_37 - .L_36)
	.align		4
.L_36:
        /*0058*/ 	.word	index@(.nv.constant0.default_function_kernel_1)
        /*005c*/ 	.short	0x0380
        /*005e*/ 	.short	0x0010


	//----- nvinfo : EIATTR_SW_WAR
	.align		4
.L_37:
        /*0060*/ 	.byte	0x04, 0x36
        /*0062*/ 	.short	(.L_39 - .L_38)
.L_38:
        /*0064*/ 	.word	0x00000008
.L_39:


//--------------------- .nv.callgraph             --------------------------
	.section	.nv.callgraph,"",@"SHT_CUDA_CALLGRAPH"
	.align	4
	.sectionentsize	8
	.align		4
        /*0000*/ 	.word	0x00000000
	.align		4
        /*0004*/ 	.word	0xffffffff
	.align		4
        /*0008*/ 	.word	0x00000000
	.align		4
        /*000c*/ 	.word	0xfffffffe
	.align		4
        /*0010*/ 	.word	0x00000000
	.align		4
        /*0014*/ 	.word	0xfffffffd
	.align		4
        /*0018*/ 	.word	0x00000000
	.align		4
        /*001c*/ 	.word	0xfffffffc


//--------------------- .text.default_function_kernel --------------------------
	.section	.text.default_function_kernel,"ax",@progbits
	.align	128
        .global         default_function_kernel
        .type           default_function_kernel,@function
        .size           default_function_kernel,(.L_x_2 - default_function_kernel)
        .other          default_function_kernel,@"STO_CUDA_ENTRY STV_DEFAULT"
default_function_kernel:
.text.default_function_kernel:
[----:B------:R-:W-:Y:S01]  /*0000*/  LDC R1, c[0x0][0x37c] ;  /* 0x0000df00ff017b82 */ /* 0x000fe20000000800 */
[----:B------:R-:W0:Y:S01]  /*0010*/  S2R R5, SR_TID.X ;  /* 0x0000000000057919 */ /* 0x000e220000002100 */
[----:B------:R-:W1:Y:S01]  /*0020*/  LDCU.64 UR6, c[0x0][0x388] ;  /* 0x00007100ff0677ac */ /* 0x000e620008000a00 */
[----:B------:R-:W2:Y:S01]  /*0030*/  S2R R6, SR_CTAID.X ;  /* 0x0000000000067919 */ /* 0x000ea20000002500 */
[----:B------:R-:W3:Y:S01]  /*0040*/  LDCU.64 UR4, c[0x0][0x358] ;  /* 0x00006b00ff0477ac */ /* 0x000ee20008000a00 */
[----:B0-----:R-:W-:-:S04]  /*0050*/  IMAD.WIDE.U32 R2, R5, 0x230, RZ ;  /* 0x0000023005027825 */ /* 0x001fc800078e00ff */
[----:B--2---:R-:W-:-:S03]  /*0060*/  IMAD.WIDE.U32 R2, R6, 0x1a40, R2 ;  /* 0x00001a4006027825 */ /* 0x004fc600078e0002 */
[----:B-1----:R-:W-:-:S04]  /*0070*/  IADD3 R2, P0, PT, R2, UR6, RZ ;  /* 0x0000000602027c10 */ /* 0x002fc8000ff1e0ff */
[----:B------:R-:W-:-:S05]  /*0080*/  IADD3.X R3, PT, PT, R3, UR7, RZ, P0, !PT ;  /* 0x0000000703037c10 */ /* 0x000fca00087fe4ff */
[----:B---3--:R-:W2:Y:S04]  /*0090*/  LDG.E.CONSTANT R37, desc[UR4][R2.64] ;  /* 0x0000000402257981 */ /* 0x008ea8000c1e9900 */
[----:B------:R-:W3:Y:S04]  /*00a0*/  LDG.E.CONSTANT R38, desc[UR4][R2.64+0x4] ;  /* 0x0000040402267981 */ /* 0x000ee8000c1e9900 */
[----:B------:R-:W4:Y:S04]  /*00b0*/  LDG.E.CONSTANT R48, desc[UR4][R2.64+0x8] ;  /* 0x0000080402307981 */ /* 0x000f28000c1e9900 */
[----:B------:R-:W5:Y:S04]  /*00c0*/  LDG.E.CONSTANT R58, desc[UR4][R2.64+0xc] ;  /* 0x00000c04023a7981 */ /* 0x000f68000c1e9900 */
        /* <DEDUP_REMOVED lines=49> */
[----:B------:R-:W5:Y:S01]  /*03e0*/  LDG.E.CONSTANT R39, desc[UR4][R2.64+0xd8] ;  /* 0x0000d80402277981 */ /* 0x000f62000c1e9900 */
[----:B--2---:R-:W-:-:S04]  /*03f0*/  FADD R37, RZ, R37 ;  /* 0x00000025ff257221 */ /* 0x004fc80000000000 */
[----:B---3--:R-:W-:Y:S02]  /*0400*/  FADD R37, R37, R38 ;  /* 0x0000002625257221 */ /* 0x008fe40000000000 */
[----:B------:R-:W2:Y:S02]  /*0410*/  LDG.E.CONSTANT R38, desc[UR4][R2.64+0xdc] ;  /* 0x0000dc0402267981 */ /* 0x000ea4000c1e9900 */
[----:B----4-:R-:W-:Y:S02]  /*0420*/  FADD R37, R37, R48 ;  /* 0x0000003025257221 */ /* 0x010fe40000000000 */
[----:B------:R-:W3:Y:S02]  /*0430*/  LDG.E.CONSTANT R48, desc[UR4][R2.64+0xd4] ;  /* 0x0000d40402307981 */ /* 0x000ee4000c1e9900 */
[----:B-----5:R-:W-:Y:S02]  /*0440*/  FADD R37, R37, R58 ;  /* 0x0000003a25257221 */ /* 0x020fe40000000000 */
[----:B------:R-:W4:Y:S02]  /*0450*/  LDG.E.CONSTANT R58, desc[UR4][R2.64+0x220] ;  /* 0x00022004023a7981 */ /* 0x000f24000c1e9900 */
[----:B------:R-:W-:-:S02]  /*0460*/  FADD R36, R37, R36 ;  /* 0x0000002425247221 */ /* 0x000fc40000000000 */
[----:B------:R-:W5:Y:S02]  /*0470*/  LDG.E.CONSTANT R37, desc[UR4][R2.64+0xe0] ;  /* 0x0000e00402257981 */ /* 0x000f64000c1e9900 */
[----:B------:R-:W-:Y:S02]  /*0480*/  FADD R35, R36, R35 ;  /* 0x0000002324237221 */ /* 0x000fe40000000000 */
[----:B------:R-:W4:Y:S02]  /*0490*/  LDG.E.CONSTANT R36, desc[UR4][R2.64+0xe4] ;  /* 0x0000e40402247981 */ /* 0x000f24000c1e9900 */
[----:B------:R-:W-:Y:S02]  /*04a0*/  FADD R34, R35, R34 ;  /* 0x0000002223227221 */ /* 0x000fe40000000000 */
[----:B------:R-:W4:Y:S02]  /*04b0*/  LDG.E.CONSTANT R35, desc[UR4][R2.64+0xe8] ;  /* 0x0000e80402237981 */ /* 0x000f24000c1e9900 */
[----:B------:R-:W-:-:S02]  /*04c0*/  FADD R33, R34, R33 ;  /* 0x0000002122217221 */ /* 0x000fc40000000000 */
[----:B------:R-:W4:Y:S02]  /*04d0*/  LDG.E.CONSTANT R34, desc[UR4][R2.64+0xec] ;  /* 0x0000ec0402227981 */ /* 0x000f24000c1e9900 */
        /* <DEDUP_REMOVED lines=49> */
[----:B------:R-:W4:Y:S04]  /*07f0*/  LDG.E.CONSTANT R4, desc[UR4][R2.64+0x14c] ;  /* 0x00014c0402047981 */ /* 0x000f28000c1e9900 */
[----:B------:R-:W4:Y:S01]  /*0800*/  LDG.E.CONSTANT R9, desc[UR4][R2.64+0x154] ;  /* 0x0001540402097981 */ /* 0x000f22000c1e9900 */
[----:B------:R-:W-:-:S03]  /*0810*/  FADD R59, R59, R0 ;  /* 0x000000003b3b7221 */ /* 0x000fc60000000000 */
[----:B------:R-:W4:Y:S01]  /*0820*/  LDG.E.CONSTANT R0, desc[UR4][R2.64+0x158] ;  /* 0x0001580402007981 */ /* 0x000f22000c1e9900 */
[----:B------:R-:W-:-:S04]  /*0830*/  FADD R56, R59, R56 ;  /* 0x000000383b387221 */ /* 0x000fc80000000000 */
[----:B------:R-:W-:-:S04]  /*0840*/  FADD R57, R56, R57 ;  /* 0x0000003938397221 */ /* 0x000fc80000000000 */
[----:B------:R-:W-:Y:S02]  /*0850*/  FADD R56, R57, R8 ;  /* 0x0000000839387221 */ /* 0x000fe40000000000 */
        /* <DEDUP_REMOVED lines=33> */
[----:B---3--:R-:W-:Y:S02]  /*0a70*/  FADD R56, R57, R48 ;  /* 0x0000003039387221 */ /* 0x008fe40000000000 */
[----:B------:R-:W3:Y:S02]  /*0a80*/  LDG.E.CONSTANT R48, desc[UR4][R2.64+0x1a0] ;  /* 0x0001a00402307981 */ /* 0x000ee4000c1e9900 */
[----:B------:R-:W-:-:S02]  /*0a90*/  FADD R57, R56, R39 ;  /* 0x0000002738397221 */ /* 0x000fc40000000000 */
[----:B------:R-:W3:Y:S02]  /*0aa0*/  LDG.E.CONSTANT R39, desc[UR4][R2.64+0x1a4] ;  /* 0x0001a40402277981 */ /* 0x000ee4000c1e9900 */
[----:B--2---:R-:W-:Y:S02]  /*0ab0*/  FADD R56, R57, R38 ;  /* 0x0000002639387221 */ /* 0x004fe40000000000 */
[----:B------:R-:W2:Y:S02]  /*0ac0*/  LDG.E.CONSTANT R38, desc[UR4][R2.64+0x1a8] ;  /* 0x0001a80402267981 */ /* 0x000ea4000c1e9900 */
[----:B-----5:R-:W-:Y:S02]  /*0ad0*/  FADD R57, R56, R37 ;  /* 0x0000002538397221 */ /* 0x020fe40000000000 */
[----:B------:R-:W5:Y:S02]  /*0ae0*/  LDG.E.CONSTANT R37, desc[UR4][R2.64+0x1ac] ;  /* 0x0001ac0402257981 */ /* 0x000f64000c1e9900 */
[----:B----4-:R-:W-:-:S02]  /*0af0*/  FADD R56, R57, R36 ;  /* 0x0000002439387221 */ /* 0x010fc40000000000 */
        /* <DEDUP_REMOVED lines=52> */
[----:B------:R-:W4:Y:S04]  /*0e40*/  LDG.E.CONSTANT R4, desc[UR4][R2.64+0x218] ;  /* 0x0002180402047981 */ /* 0x000f28000c1e9900 */
[----:B------:R-:W4:Y:S01]  /*0e50*/  LDG.E.CONSTANT R56, desc[UR4][R2.64+0x21c] ;  /* 0x00021c0402387981 */ /* 0x000f22000c1e9900 */
[----:B------:R-:W-:-:S03]  /*0e60*/  FADD R10, R57, R10 ;  /* 0x0000000a390a7221 */ /* 0x000fc60000000000 */
[----:B------:R-:W4:Y:S01]  /*0e70*/  LDG.E.CONSTANT R57, desc[UR4][R2.64+0x224] ;  /* 0x0002240402397981 */ /* 0x000f22000c1e9900 */
[----:B------:R-:W-:-:S03]  /*0e80*/  FADD R59, R10, R9 ;  /* 0x000000090a3b7221 */ /* 0x000fc60000000000 */
[----:B------:R-:W4:Y:S04]  /*0e90*/  LDG.E.CONSTANT R10, desc[UR4][R2.64+0x228] ;  /* 0x00022804020a7981 */ /* 0x000f28000c1e9900 */
[----:B------:R0:W4:Y:S01]  /*0ea0*/  LDG.E.CONSTANT R9, desc[UR4][R2.64+0x22c] ;  /* 0x00022c0402097981 */ /* 0x000122000c1e9900 */
[----:B------:R-:W-:-:S04]  /*0eb0*/  FADD R59, R59, R0 ;  /* 0x000000003b3b7221 */ /* 0x000fc80000000000 */
[----:B------:R-:W-:-:S04]  /*0ec0*/  FADD R8, R59, R8 ;  /* 0x000000083b087221 */ /* 0x000fc80000000000 */
[----:B------:R-:W-:Y:S01]  /*0ed0*/  FADD R8, R8, R7 ;  /* 0x0000000708087221 */ /* 0x000fe20000000000 */
[----:B0-----:R-:W0:Y:S03]  /*0ee0*/  LDC.64 R2, c[0x0][0x380] ;  /* 0x0000e000ff027b82 */ /* 0x001e260000000a00 */
[----:B------:R-:W-:-:S04]  /*0ef0*/  FADD R47, R8, R47 ;  /* 0x0000002f082f7221 */ /* 0x000fc80000000000 */
        /* <DEDUP_REMOVED lines=14> */
[----:B---3--:R-:W-:-:S04]  /*0fe0*/  FADD R48, R51, R48 ;  /* 0x0000003033307221 */ /* 0x008fc80000000000 */
[----:B------:R-:W-:-:S04]  /*0ff0*/  FADD R39, R48, R39 ;  /* 0x0000002730277221 */ /* 0x000fc80000000000 */
[----:B--2---:R-:W-:-:S04]  /*1000*/  FADD R38, R39, R38 ;  /* 0x0000002627267221 */ /* 0x004fc80000000000 */
[----:B-----5:R-:W-:-:S04]  /*1010*/  FADD R37, R38, R37 ;  /* 0x0000002526257221 */ /* 0x020fc80000000000 */
[----:B----4-:R-:W-:-:S04]  /*1020*/  FADD R36, R37, R36 ;  /* 0x0000002425247221 */ /* 0x010fc80000000000 */
        /* <DEDUP_REMOVED lines=28> */
[----:B------:R-:W-:Y:S01]  /*11f0*/  FADD R57, R58, R57 ;  /* 0x000000393a397221 */ /* 0x000fe20000000000 */
[----:B------:R-:W-:-:S03]  /*1200*/  IMAD R5, R6, 0xc, R5 ;  /* 0x0000000c06057824 */ /* 0x000fc600078e0205 */
[----:B------:R-:W-:Y:S01]  /*1210*/  FADD R10, R57, R10 ;  /* 0x0000000a390a7221 */ /* 0x000fe20000000000 */
[----:B0-----:R-:W-:-:S04]  /*1220*/  IMAD.WIDE.U32 R2, R5, 0x4, R2 ;  /* 0x0000000405027825 */ /* 0x001fc800078e0002 */
[----:B------:R-:W-:-:S05]  /*1230*/  FADD R9, R10, R9 ;  /* 0x000000090a097221 */ /* 0x000fca0000000000 */
[----:B------:R-:W-:Y:S01]  /*1240*/  STG.E desc[UR4][R2.64], R9 ;  /* 0x0000000902007986 */ /* 0x000fe2000c101904 */
[----:B------:R-:W-:Y:S05]  /*1250*/  EXIT ;  /* 0x000000000000794d */ /* 0x000fea0003800000 */
.L_x_0:
[----:B------:R-:W-:-:S00]  /*1260*/  BRA `(.L_x_0) ;  /* 0xfffffffc00fc7947 */ /* 0x000fc0000383ffff */
[----:B------:R-:W-:-:S00]  /*1270*/  NOP ;  /* 0x0000000000007918 */ /* 0x000fc00000000000 */
        /* <DEDUP_REMOVED lines=8> */
.L_x_2:


//--------------------- .text.default_function_kernel_1 --------------------------
	.section	.text.default_function_kernel_1,"ax",@progbits
	.align	128
        .global         default_function_kernel_1
        .type           default_function_kernel_1,@function
        .size           default_function_kernel_1,(.L_x_3 - default_function_kernel_1)
        .other          default_function_kernel_1,@"STO_CUDA_ENTRY STV_DEFAULT"
default_function_kernel_1:
.text.default_function_kernel_1:
[----:B------:R-:W-:Y:S01]  /*0000*/  LDC R1, c[0x0][0x37c] ;  /* 0x0000df00ff017b82 */ /* 0x000fe20000000800 */
[----:B------:R-:W0:Y:S07]  /*0010*/  S2R R7, SR_CTAID.X ;  /* 0x0000000000077919 */ /* 0x000e2e0000002500 */
[----:B------:R-:W1:Y:S01]  /*0020*/  LDC.64 R2, c[0x0][0x388] ;  /* 0x0000e200ff027b82 */ /* 0x000e620000000a00 */
[----:B------:R-:W2:Y:S01]  /*0030*/  LDCU.64 UR4, c[0x0][0x358] ;  /* 0x00006b00ff0477ac */ /* 0x000ea20008000a00 */
[----:B------:R-:W0:Y:S06]  /*0040*/  S2R R0, SR_TID.X ;  /* 0x0000000000007919 */ /* 0x000e2c0000002100 */
[----:B------:R-:W3:Y:S01]  /*0050*/  LDC.64 R4, c[0x0][0x380] ;  /* 0x0000e000ff047b82 */ /* 0x000ee20000000a00 */
[----:B0-----:R-:W-:-:S04]  /*0060*/  IMAD R7, R7, 0x18, R0 ;  /* 0x0000001807077824 */ /* 0x001fc800078e0200 */
[----:B-1----:R-:W-:-:S06]  /*0070*/  IMAD.WIDE.U32 R2, R7, 0x4, R2 ;  /* 0x0000000407027825 */ /* 0x002fcc00078e0002 */
[----:B--2---:R-:W2:Y:S01]  /*0080*/  LDG.E.CONSTANT R2, desc[UR4][R2.64] ;  /* 0x0000000402027981 */ /* 0x004ea2000c1e9900 */
[----:B---3--:R-:W-:-:S04]  /*0090*/  IMAD.WIDE.U32 R4, R7, 0x4, R4 ;  /* 0x0000000407047825 */ /* 0x008fc800078e0004 */
[----:B--2---:R-:W-:-:S05]  /*00a0*/  FMUL R7, R2, 0.0071428571827709674835 ;  /* 0x3bea0ea102077820 */ /* 0x004fca0000400000 */
[----:B------:R-:W-:Y:S01]  /*00b0*/  STG.E desc[UR4][R4.64], R7 ;  /* 0x0000000704007986 */ /* 0x000fe2000c101904 */
[----:B------:R-:W-:Y:S05]  /*00c0*/  EXIT ;  /* 0x000000000000794d */ /* 0x000fea0003800000 */
.L_x_1:
        /* <DEDUP_REMOVED lines=11> */
.L_x_3:


//--------------------- .nv.shared.reserved.0     --------------------------
	.section	.nv.shared.reserved.0,"aw",@nobits
	.weak		__nv_reservedSMEM_offset_0_alias
	.size		__nv_reservedSMEM_offset_0_alias, 0, 64
	.other		__nv_reservedSMEM_offset_0_alias,@"STO_CUDA_RESERVED_SHARED STV_DEFAULT"
__nv_reservedSMEM_offset_0_alias:
	.zero		0
	.zero		64


//--------------------- .nv.constant0.default_function_kernel --------------------------
	.section	.nv.constant0.default_function_kernel,"a",@progbits
	.sectionflags	@""
	.align	4
.nv.constant0.default_function_kernel:
	.zero		912


//--------------------- .nv.constant0.default_function_kernel_1 --------------------------
	.section	.nv.constant0.default_function_kernel_1,"a",@progbits
	.sectionflags	@""
	.align	4
.nv.constant0.default_function_kernel_1:
	.zero		912


//--------------------- SYMBOLS --------------------------

	.type		.nv.reservedSmem.offset0,@object
	.size		.nv.reservedSmem.offset0,0x4
